//
// Generated by NVIDIA NVVM Compiler
//
// Compiler Build ID: CL-36424714
// Cuda compilation tools, release 13.0, V13.0.88
// Based on NVVM 20.0.0
//

.version 9.0
.target sm_100
.address_size 64

	// .globl	_Z22partial_reduction_origiPfPKf
// _ZZ22partial_reduction_origiPfPKfE3s_x has been demoted
// _ZZ17partial_reductioniPfPKfE3s_x has been demoted
// _ZZ18partial_reduction2iPfPKfE3s_x has been demoted

.visible .entry _Z22partial_reduction_origiPfPKf(
	.param .u32 _Z22partial_reduction_origiPfPKf_param_0,
	.param .u64 .ptr .align 1 _Z22partial_reduction_origiPfPKf_param_1,
	.param .u64 .ptr .align 1 _Z22partial_reduction_origiPfPKf_param_2
)
{
	.reg .pred 	%p<6>;
	.reg .b32 	%r<15>;
	.reg .b32 	%f<6>;
	.reg .b64 	%rd<9>;
	// demoted variable
	.shared .align 4 .b8 _ZZ22partial_reduction_origiPfPKfE3s_x[512];
	ld.param.u32 	%r8, [_Z22partial_reduction_origiPfPKf_param_0];
	ld.param.u64 	%rd1, [_Z22partial_reduction_origiPfPKf_param_1];
	ld.param.u64 	%rd2, [_Z22partial_reduction_origiPfPKf_param_2];
	mov.u32 	%r14, %ntid.x;
	mov.u32 	%r2, %ctaid.x;
	mov.u32 	%r3, %tid.x;
	mad.lo.s32 	%r4, %r14, %r2, %r3;
	shl.b32 	%r9, %r3, 2;
	mov.u32 	%r10, _ZZ22partial_reduction_origiPfPKfE3s_x;
	add.s32 	%r5, %r10, %r9;
	mov.b32 	%r11, 0;
	st.shared.u32 	[%r5], %r11;
	setp.ge.s32 	%p1, %r4, %r8;
	@%p1 bra 	$L__BB0_2;
	cvta.to.global.u64 	%rd3, %rd2;
	mul.wide.s32 	%rd4, %r4, 4;
	add.s64 	%rd5, %rd3, %rd4;
	ld.global.f32 	%f1, [%rd5];
	st.shared.f32 	[%r5], %f1;
$L__BB0_2:
	setp.lt.u32 	%p2, %r14, 2;
	@%p2 bra 	$L__BB0_6;
$L__BB0_3:
	bar.sync 	0;
	shr.u32 	%r7, %r14, 1;
	setp.ge.u32 	%p3, %r3, %r7;
	@%p3 bra 	$L__BB0_5;
	shl.b32 	%r12, %r7, 2;
	add.s32 	%r13, %r5, %r12;
	ld.shared.f32 	%f2, [%r13];
	ld.shared.f32 	%f3, [%r5];
	add.f32 	%f4, %f2, %f3;
	st.shared.f32 	[%r5], %f4;
$L__BB0_5:
	setp.gt.u32 	%p4, %r14, 3;
	mov.u32 	%r14, %r7;
	@%p4 bra 	$L__BB0_3;
$L__BB0_6:
	setp.ne.s32 	%p5, %r3, 0;
	@%p5 bra 	$L__BB0_8;
	ld.shared.f32 	%f5, [_ZZ22partial_reduction_origiPfPKfE3s_x];
	cvta.to.global.u64 	%rd6, %rd1;
	mul.wide.u32 	%rd7, %r2, 4;
	add.s64 	%rd8, %rd6, %rd7;
	st.global.f32 	[%rd8], %f5;
$L__BB0_8:
	ret;

}
	// .globl	_Z17partial_reductioniPfPKf
.visible .entry _Z17partial_reductioniPfPKf(
	.param .u32 _Z17partial_reductioniPfPKf_param_0,
	.param .u64 .ptr .align 1 _Z17partial_reductioniPfPKf_param_1,
	.param .u64 .ptr .align 1 _Z17partial_reductioniPfPKf_param_2
)
{
	.reg .pred 	%p<6>;
	.reg .b32 	%r<18>;
	.reg .b32 	%f<8>;
	.reg .b64 	%rd<11>;
	// demoted variable
	.shared .align 4 .b8 _ZZ17partial_reductioniPfPKfE3s_x[512];
	ld.param.u32 	%r8, [_Z17partial_reductioniPfPKf_param_0];
	ld.param.u64 	%rd1, [_Z17partial_reductioniPfPKf_param_1];
	ld.param.u64 	%rd2, [_Z17partial_reductioniPfPKf_param_2];
	mov.u32 	%r17, %ntid.x;
	mov.u32 	%r2, %ctaid.x;
	mul.lo.s32 	%r9, %r17, %r2;
	shl.b32 	%r10, %r9, 1;
	mov.u32 	%r3, %tid.x;
	add.s32 	%r4, %r10, %r3;
	shl.b32 	%r11, %r3, 2;
	mov.u32 	%r12, _ZZ17partial_reductioniPfPKfE3s_x;
	add.s32 	%r5, %r12, %r11;
	mov.b32 	%r13, 0;
	st.shared.u32 	[%r5], %r13;
	setp.ge.s32 	%p1, %r4, %r8;
	@%p1 bra 	$L__BB1_2;
	cvta.to.global.u64 	%rd3, %rd2;
	mul.wide.s32 	%rd4, %r4, 4;
	add.s64 	%rd5, %rd3, %rd4;
	ld.global.f32 	%f1, [%rd5];
	add.s32 	%r14, %r4, %r17;
	mul.wide.u32 	%rd6, %r14, 4;
	add.s64 	%rd7, %rd3, %rd6;
	ld.global.f32 	%f2, [%rd7];
	add.f32 	%f3, %f1, %f2;
	st.shared.f32 	[%r5], %f3;
$L__BB1_2:
	setp.lt.u32 	%p2, %r17, 2;
	@%p2 bra 	$L__BB1_6;
$L__BB1_3:
	bar.sync 	0;
	shr.u32 	%r7, %r17, 1;
	setp.ge.u32 	%p3, %r3, %r7;
	@%p3 bra 	$L__BB1_5;
	shl.b32 	%r15, %r7, 2;
	add.s32 	%r16, %r5, %r15;
	ld.shared.f32 	%f4, [%r16];
	ld.shared.f32 	%f5, [%r5];
	add.f32 	%f6, %f4, %f5;
	st.shared.f32 	[%r5], %f6;
$L__BB1_5:
	setp.gt.u32 	%p4, %r17, 3;
	mov.u32 	%r17, %r7;
	@%p4 bra 	$L__BB1_3;
$L__BB1_6:
	setp.ne.s32 	%p5, %r3, 0;
	@%p5 bra 	$L__BB1_8;
	ld.shared.f32 	%f7, [_ZZ17partial_reductioniPfPKfE3s_x];
	cvta.to.global.u64 	%rd8, %rd1;
	mul.wide.u32 	%rd9, %r2, 4;
	add.s64 	%rd10, %rd8, %rd9;
	st.global.f32 	[%rd10], %f7;
$L__BB1_8:
	ret;

}
	// .globl	_Z18partial_reduction2iPfPKf
.visible .entry _Z18partial_reduction2iPfPKf(
	.param .u32 _Z18partial_reduction2iPfPKf_param_0,
	.param .u64 .ptr .align 1 _Z18partial_reduction2iPfPKf_param_1,
	.param .u64 .ptr .align 1 _Z18partial_reduction2iPfPKf_param_2
)
{
	.reg .pred 	%p<6>;
	.reg .b32 	%r<24>;
	.reg .b32 	%f<8>;
	.reg .b64 	%rd<11>;
	// demoted variable
	.shared .align 4 .b8 _ZZ18partial_reduction2iPfPKfE3s_x[512];
	ld.param.u32 	%r10, [_Z18partial_reduction2iPfPKf_param_0];
	ld.param.u64 	%rd1, [_Z18partial_reduction2iPfPKf_param_1];
	ld.param.u64 	%rd2, [_Z18partial_reduction2iPfPKf_param_2];
	mov.u32 	%r23, %ntid.x;
	mov.u32 	%r2, %ctaid.x;
	mul.lo.s32 	%r11, %r23, %r2;
	shl.b32 	%r12, %r11, 1;
	mov.u32 	%r3, %tid.x;
	add.s32 	%r4, %r12, %r3;
	shl.b32 	%r13, %r3, 2;
	mov.u32 	%r14, _ZZ18partial_reduction2iPfPKfE3s_x;
	add.s32 	%r5, %r14, %r13;
	mov.b32 	%r15, 0;
	st.shared.u32 	[%r5], %r15;
	setp.ge.s32 	%p1, %r4, %r10;
	@%p1 bra 	$L__BB2_2;
	cvta.to.global.u64 	%rd3, %rd2;
	mul.wide.s32 	%rd4, %r4, 4;
	add.s64 	%rd5, %rd3, %rd4;
	ld.global.f32 	%f1, [%rd5];
	add.s32 	%r16, %r4, %r23;
	mul.wide.u32 	%rd6, %r16, 4;
	add.s64 	%rd7, %rd3, %rd6;
	ld.global.f32 	%f2, [%rd7];
	add.f32 	%f3, %f1, %f2;
	st.shared.f32 	[%r5], %f3;
$L__BB2_2:
	setp.lt.u32 	%p2, %r23, 2;
	@%p2 bra 	$L__BB2_7;
	mov.b32 	%r22, 1;
$L__BB2_4:
	bar.sync 	0;
	shl.b32 	%r8, %r22, 1;
	add.s32 	%r18, %r8, -1;
	and.b32  	%r19, %r18, %r3;
	setp.ne.s32 	%p3, %r19, 0;
	@%p3 bra 	$L__BB2_6;
	shl.b32 	%r20, %r22, 2;
	add.s32 	%r21, %r5, %r20;
	ld.shared.f32 	%f4, [%r21];
	ld.shared.f32 	%f5, [%r5];
	add.f32 	%f6, %f4, %f5;
	st.shared.f32 	[%r5], %f6;
$L__BB2_6:
	shr.u32 	%r9, %r23, 1;
	setp.gt.u32 	%p4, %r23, 3;
	mov.u32 	%r22, %r8;
	mov.u32 	%r23, %r9;
	@%p4 bra 	$L__BB2_4;
$L__BB2_7:
	setp.ne.s32 	%p5, %r3, 0;
	@%p5 bra 	$L__BB2_9;
	ld.shared.f32 	%f7, [_ZZ18partial_reduction2iPfPKfE3s_x];
	cvta.to.global.u64 	%rd8, %rd1;
	mul.wide.u32 	%rd9, %r2, 4;
	add.s64 	%rd10, %rd8, %rd9;
	st.global.f32 	[%rd10], %f7;
$L__BB2_9:
	ret;

}


// ===== COMPILED SASS (sm_100) =====

	.target	sm_100

	.elftype	@"ET_EXEC"


//--------------------- .note.nv.tkinfo           --------------------------
	.section	.note.nv.tkinfo,"",@"SHT_NOTE"
	.sectionflags	@"SHF_NOTE_NV_TKINFO"
	.tkinfo
        /*0018*/ 	.word	0x00000002
        /*0030*/ 	.string	""
        /*0030*/ 	.string	"ptxas"
        /*0030*/ 	.string	"Cuda compilation tools, release 13.0, V13.0.88"
        /*0030*/ 	.string	"Build cuda_13.0.r13.0/compiler.36424714_0"
        /*0030*/ 	.string	"-arch sm_100 -m 64 "



//--------------------- .note.nv.cuinfo           --------------------------
	.section	.note.nv.cuinfo,"",@"SHT_NOTE"
	.sectionflags	@"SHF_NOTE_NV_CUINFO"
        /*0018*/ 	.short	0x0002
        /*001a*/ 	.short	0x0064
        /*001c*/ 	.short	0x0082
	.zero		2


//--------------------- .nv.info                  --------------------------
	.section	.nv.info,"",@"SHT_CUDA_INFO"
	.align	4


	//----- nvinfo : EIATTR_REGCOUNT
	.align		4
        /*0000*/ 	.byte	0x04, 0x2f
        /*0002*/ 	.short	(.L_1 - .L_0)
	.align		4
.L_0:
        /*0004*/ 	.word	index@(_Z22partial_reduction_origiPfPKf)
        /*0008*/ 	.word	0x0000000c


	//----- nvinfo : EIATTR_FRAME_SIZE
	.align		4
.L_1:
        /*000c*/ 	.byte	0x04, 0x11
        /*000e*/ 	.short	(.L_3 - .L_2)
	.align		4
.L_2:
        /*0010*/ 	.word	index@(_Z22partial_reduction_origiPfPKf)
        /*0014*/ 	.word	0x00000000


	//----- nvinfo : EIATTR_REGCOUNT
	.align		4
.L_3:
        /*0018*/ 	.byte	0x04, 0x2f
        /*001a*/ 	.short	(.L_5 - .L_4)
	.align		4
.L_4:
        /*001c*/ 	.word	index@(_Z17partial_reductioniPfPKf)
        /*0020*/ 	.word	0x0000000e


	//----- nvinfo : EIATTR_FRAME_SIZE
	.align		4
.L_5:
        /*0024*/ 	.byte	0x04, 0x11
        /*0026*/ 	.short	(.L_7 - .L_6)
	.align		4
.L_6:
        /*0028*/ 	.word	index@(_Z17partial_reductioniPfPKf)
        /*002c*/ 	.word	0x00000000


	//----- nvinfo : EIATTR_REGCOUNT
	.align		4
.L_7:
        /*0030*/ 	.byte	0x04, 0x2f
        /*0032*/ 	.short	(.L_9 - .L_8)
	.align		4
.L_8:
        /*0034*/ 	.word	index@(_Z18partial_reduction2iPfPKf)
        /*0038*/ 	.word	0x0000000e


	//----- nvinfo : EIATTR_FRAME_SIZE
	.align		4
.L_9:
        /*003c*/ 	.byte	0x04, 0x11
        /*003e*/ 	.short	(.L_11 - .L_10)
	.align		4
.L_10:
        /*0040*/ 	.word	index@(_Z18partial_reduction2iPfPKf)
        /*0044*/ 	.word	0x00000000


	//----- nvinfo : EIATTR_MIN_STACK_SIZE
	.align		4
.L_11:
        /*0048*/ 	.byte	0x04, 0x12
        /*004a*/ 	.short	(.L_13 - .L_12)
	.align		4
.L_12:
        /*004c*/ 	.word	index@(_Z18partial_reduction2iPfPKf)
        /*0050*/ 	.word	0x00000000


	//----- nvinfo : EIATTR_MIN_STACK_SIZE
	.align		4
.L_13:
        /*0054*/ 	.byte	0x04, 0x12
        /*0056*/ 	.short	(.L_15 - .L_14)
	.align		4
.L_14:
        /*0058*/ 	.word	index@(_Z17partial_reductioniPfPKf)
        /*005c*/ 	.word	0x00000000


	//----- nvinfo : EIATTR_MIN_STACK_SIZE
	.align		4
.L_15:
        /*0060*/ 	.byte	0x04, 0x12
        /*0062*/ 	.short	(.L_17 - .L_16)
	.align		4
.L_16:
        /*0064*/ 	.word	index@(_Z22partial_reduction_origiPfPKf)
        /*0068*/ 	.word	0x00000000
.L_17:


//--------------------- .nv.compat                --------------------------
	.section	.nv.compat,"",@"SHT_CUDA_COMPAT_INFO"
	.align	4
        /*0000*/ 	.byte	0x02, 0x09, 0x00, 0x00, 0x02, 0x02, 0x01, 0x00, 0x02, 0x05, 0x05, 0x00, 0x03, 0x07, 0x01, 0x01
        /*0010*/ 	.byte	0x02, 0x03, 0x00, 0x00, 0x02, 0x06, 0x01, 0x00, 0x04, 0x0b, 0x08, 0x00, 0x09, 0x00, 0x00, 0x00
        /*0020*/ 	.byte	0x00, 0x00, 0x00, 0x00


//--------------------- .nv.info._Z18partial_reduction2iPfPKf --------------------------
	.section	.nv.info._Z18partial_reduction2iPfPKf,"",@"SHT_CUDA_INFO"
	.sectionflags	@""
	.align	4


	//----- nvinfo : EIATTR_CUDA_API_VERSION
	.align		4
        /*0000*/ 	.byte	0x04, 0x37
        /*0002*/ 	.short	(.L_19 - .L_18)
.L_18:
        /*0004*/ 	.word	0x00000082


	//----- nvinfo : EIATTR_KPARAM_INFO
	.align		4
.L_19:
        /*0008*/ 	.byte	0x04, 0x17
        /*000a*/ 	.short	(.L_21 - .L_20)
.L_20:
        /*000c*/ 	.word	0x00000000
        /*0010*/ 	.short	0x0002
        /*0012*/ 	.short	0x0010
        /*0014*/ 	.byte	0x00, 0xf5, 0x21, 0x00


	//----- nvinfo : EIATTR_KPARAM_INFO
	.align		4
.L_21:
        /*0018*/ 	.byte	0x04, 0x17
        /*001a*/ 	.short	(.L_23 - .L_22)
.L_22:
        /*001c*/ 	.word	0x00000000
        /*0020*/ 	.short	0x0001
        /*0022*/ 	.short	0x0008
        /*0024*/ 	.byte	0x00, 0xf5, 0x21, 0x00


	//----- nvinfo : EIATTR_KPARAM_INFO
	.align		4
.L_23:
        /*0028*/ 	.byte	0x04, 0x17
        /*002a*/ 	.short	(.L_25 - .L_24)
.L_24:
        /*002c*/ 	.word	0x00000000
        /*0030*/ 	.short	0x0000
        /*0032*/ 	.short	0x0000
        /*0034*/ 	.byte	0x00, 0xf0, 0x11, 0x00


	//----- nvinfo : EIATTR_SPARSE_MMA_MASK
	.align		4
.L_25:
        /*0038*/ 	.byte	0x03, 0x50
        /*003a*/ 	.short	0x0000


	//----- nvinfo : EIATTR_MAXREG_COUNT
	.align		4
        /*003c*/ 	.byte	0x03, 0x1b
        /*003e*/ 	.short	0x00ff


	//----- nvinfo : EIATTR_NUM_BARRIERS
	.align		4
        /*0040*/ 	.byte	0x02, 0x4c
        /*0042*/ 	.byte	0x01
	.zero		1


	//----- nvinfo : EIATTR_MERCURY_ISA_VERSION
	.align		4
        /*0044*/ 	.byte	0x03, 0x5f
        /*0046*/ 	.short	0x0101


	//----- nvinfo : EIATTR_VRC_CTA_INIT_COUNT
	.align		4
        /*0048*/ 	.byte	0x02, 0x4a
	.zero		1
	.zero		1


	//----- nvinfo : EIATTR_EXIT_INSTR_OFFSETS
	.align		4
        /*004c*/ 	.byte	0x04, 0x1c
        /*004e*/ 	.short	(.L_27 - .L_26)


	//   ....[0]....
.L_26:
        /*0050*/ 	.word	0x00000280


	//   ....[1]....
        /*0054*/ 	.word	0x00000300


	//----- nvinfo : EIATTR_CBANK_PARAM_SIZE
	.align		4
.L_27:
        /*0058*/ 	.byte	0x03, 0x19
        /*005a*/ 	.short	0x0018


	//----- nvinfo : EIATTR_PARAM_CBANK
	.align		4
        /*005c*/ 	.byte	0x04, 0x0a
        /*005e*/ 	.short	(.L_29 - .L_28)
	.align		4
.L_28:
        /*0060*/ 	.word	index@(.nv.constant0._Z18partial_reduction2iPfPKf)
        /*0064*/ 	.short	0x0380
        /*0066*/ 	.short	0x0018


	//----- nvinfo : EIATTR_SW_WAR
	.align		4
.L_29:
        /*0068*/ 	.byte	0x04, 0x36
        /*006a*/ 	.short	(.L_31 - .L_30)
.L_30:
        /*006c*/ 	.word	0x00000008
.L_31:


//--------------------- .nv.info._Z17partial_reductioniPfPKf --------------------------
	.section	.nv.info._Z17partial_reductioniPfPKf,"",@"SHT_CUDA_INFO"
	.sectionflags	@""
	.align	4


	//----- nvinfo : EIATTR_CUDA_API_VERSION
	.align		4
        /*0000*/ 	.byte	0x04, 0x37
        /*0002*/ 	.short	(.L_33 - .L_32)
.L_32:
        /*0004*/ 	.word	0x00000082


	//----- nvinfo : EIATTR_KPARAM_INFO
	.align		4
.L_33:
        /*0008*/ 	.byte	0x04, 0x17
        /*000a*/ 	.short	(.L_35 - .L_34)
.L_34:
        /*000c*/ 	.word	0x00000000
        /*0010*/ 	.short	0x0002
        /*0012*/ 	.short	0x0010
        /*0014*/ 	.byte	0x00, 0xf5, 0x21, 0x00


	//----- nvinfo : EIATTR_KPARAM_INFO
	.align		4
.L_35:
        /*0018*/ 	.byte	0x04, 0x17
        /*001a*/ 	.short	(.L_37 - .L_36)
.L_36:
        /*001c*/ 	.word	0x00000000
        /*0020*/ 	.short	0x0001
        /*0022*/ 	.short	0x0008
        /*0024*/ 	.byte	0x00, 0xf5, 0x21, 0x00


	//----- nvinfo : EIATTR_KPARAM_INFO
	.align		4
.L_37:
        /*0028*/ 	.byte	0x04, 0x17
        /*002a*/ 	.short	(.L_39 - .L_38)
.L_38:
        /*002c*/ 	.word	0x00000000
        /*0030*/ 	.short	0x0000
        /*0032*/ 	.short	0x0000
        /*0034*/ 	.byte	0x00, 0xf0, 0x11, 0x00


	//----- nvinfo : EIATTR_SPARSE_MMA_MASK
	.align		4
.L_39:
        /*0038*/ 	.byte	0x03, 0x50
        /*003a*/ 	.short	0x0000


	//----- nvinfo : EIATTR_MAXREG_COUNT
	.align		4
        /*003c*/ 	.byte	0x03, 0x1b
        /*003e*/ 	.short	0x00ff


	//----- nvinfo : EIATTR_NUM_BARRIERS
	.align		4
        /*0040*/ 	.byte	0x02, 0x4c
        /*0042*/ 	.byte	0x01
	.zero		1


	//----- nvinfo : EIATTR_MERCURY_ISA_VERSION
	.align		4
        /*0044*/ 	.byte	0x03, 0x5f
        /*0046*/ 	.short	0x0101


	//----- nvinfo : EIATTR_VRC_CTA_INIT_COUNT
	.align		4
        /*0048*/ 	.byte	0x02, 0x4a
	.zero		1
	.zero		1


	//----- nvinfo : EIATTR_EXIT_INSTR_OFFSETS
	.align		4
        /*004c*/ 	.byte	0x04, 0x1c
        /*004e*/ 	.short	(.L_41 - .L_40)


	//   ....[0]....
.L_40:
        /*0050*/ 	.word	0x00000250


	//   ....[1]....
        /*0054*/ 	.word	0x000002d0


	//----- nvinfo : EIATTR_CBANK_PARAM_SIZE
	.align		4
.L_41:
        /*0058*/ 	.byte	0x03, 0x19
        /*005a*/ 	.short	0x0018


	//----- nvinfo : EIATTR_PARAM_CBANK
	.align		4
        /*005c*/ 	.byte	0x04, 0x0a
        /*005e*/ 	.short	(.L_43 - .L_42)
	.align		4
.L_42:
        /*0060*/ 	.word	index@(.nv.constant0._Z17partial_reductioniPfPKf)
        /*0064*/ 	.short	0x0380
        /*0066*/ 	.short	0x0018


	//----- nvinfo : EIATTR_SW_WAR
	.align		4
.L_43:
        /*0068*/ 	.byte	0x04, 0x36
        /*006a*/ 	.short	(.L_45 - .L_44)
.L_44:
        /*006c*/ 	.word	0x00000008
.L_45:


//--------------------- .nv.info._Z22partial_reduction_origiPfPKf --------------------------
	.section	.nv.info._Z22partial_reduction_origiPfPKf,"",@"SHT_CUDA_INFO"
	.sectionflags	@""
	.align	4


	//----- nvinfo : EIATTR_CUDA_API_VERSION
	.align		4
        /*0000*/ 	.byte	0x04, 0x37
        /*0002*/ 	.short	(.L_47 - .L_46)
.L_46:
        /*0004*/ 	.word	0x00000082


	//----- nvinfo : EIATTR_KPARAM_INFO
	.align		4
.L_47:
        /*0008*/ 	.byte	0x04, 0x17
        /*000a*/ 	.short	(.L_49 - .L_48)
.L_48:
        /*000c*/ 	.word	0x00000000
        /*0010*/ 	.short	0x0002
        /*0012*/ 	.short	0x0010
        /*0014*/ 	.byte	0x00, 0xf5, 0x21, 0x00


	//----- nvinfo : EIATTR_KPARAM_INFO
	.align		4
.L_49:
        /*0018*/ 	.byte	0x04, 0x17
        /*001a*/ 	.short	(.L_51 - .L_50)
.L_50:
        /*001c*/ 	.word	0x00000000
        /*0020*/ 	.short	0x0001
        /*0022*/ 	.short	0x0008
        /*0024*/ 	.byte	0x00, 0xf5, 0x21, 0x00


	//----- nvinfo : EIATTR_KPARAM_INFO
	.align		4
.L_51:
        /*0028*/ 	.byte	0x04, 0x17
        /*002a*/ 	.short	(.L_53 - .L_52)
.L_52:
        /*002c*/ 	.word	0x00000000
        /*0030*/ 	.short	0x0000
        /*0032*/ 	.short	0x0000
        /*0034*/ 	.byte	0x00, 0xf0, 0x11, 0x00


	//----- nvinfo : EIATTR_SPARSE_MMA_MASK
	.align		4
.L_53:
        /*0038*/ 	.byte	0x03, 0x50
        /*003a*/ 	.short	0x0000


	//----- nvinfo : EIATTR_MAXREG_COUNT
	.align		4
        /*003c*/ 	.byte	0x03, 0x1b
        /*003e*/ 	.short	0x00ff


	//----- nvinfo : EIATTR_NUM_BARRIERS
	.align		4
        /*0040*/ 	.byte	0x02, 0x4c
        /*0042*/ 	.byte	0x01
	.zero		1


	//----- nvinfo : EIATTR_MERCURY_ISA_VERSION
	.align		4
        /*0044*/ 	.byte	0x03, 0x5f
        /*0046*/ 	.short	0x0101


	//----- nvinfo : EIATTR_VRC_CTA_INIT_COUNT
	.align		4
        /*0048*/ 	.byte	0x02, 0x4a
	.zero		1
	.zero		1


	//----- nvinfo : EIATTR_EXIT_INSTR_OFFSETS
	.align		4
        /*004c*/ 	.byte	0x04, 0x1c
        /*004e*/ 	.short	(.L_55 - .L_54)


	//   ....[0]....
.L_54:
        /*0050*/ 	.word	0x00000200


	//   ....[1]....
        /*0054*/ 	.word	0x00000280


	//----- nvinfo : EIATTR_CBANK_PARAM_SIZE
	.align		4
.L_55:
        /*0058*/ 	.byte	0x03, 0x19
        /*005a*/ 	.short	0x0018


	//----- nvinfo : EIATTR_PARAM_CBANK
	.align		4
        /*005c*/ 	.byte	0x04, 0x0a
        /*005e*/ 	.short	(.L_57 - .L_56)
	.align		4
.L_56:
        /*0060*/ 	.word	index@(.nv.constant0._Z22partial_reduction_origiPfPKf)
        /*0064*/ 	.short	0x0380
        /*0066*/ 	.short	0x0018


	//----- nvinfo : EIATTR_SW_WAR
	.align		4
.L_57:
        /*0068*/ 	.byte	0x04, 0x36
        /*006a*/ 	.short	(.L_59 - .L_58)
.L_58:
        /*006c*/ 	.word	0x00000008
.L_59:


//--------------------- .nv.callgraph             --------------------------
	.section	.nv.callgraph,"",@"SHT_CUDA_CALLGRAPH"
	.align	4
	.sectionentsize	8
	.align		4
        /*0000*/ 	.word	0x00000000
	.align		4
        /*0004*/ 	.word	0xffffffff
	.align		4
        /*0008*/ 	.word	0x00000000
	.align		4
        /*000c*/ 	.word	0xfffffffe
	.align		4
        /*0010*/ 	.word	0x00000000
	.align		4
        /*0014*/ 	.word	0xfffffffd
	.align		4
        /*0018*/ 	.word	0x00000000
	.align		4
        /*001c*/ 	.word	0xfffffffc


//--------------------- .text._Z18partial_reduction2iPfPKf --------------------------
	.section	.text._Z18partial_reduction2iPfPKf,"ax",@progbits
	.align	128
        .global         _Z18partial_reduction2iPfPKf
        .type           _Z18partial_reduction2iPfPKf,@function
        .size           _Z18partial_reduction2iPfPKf,(.L_x_9 - _Z18partial_reduction2iPfPKf)
        .other          _Z18partial_reduction2iPfPKf,@"STO_CUDA_ENTRY STV_DEFAULT"
_Z18partial_reduction2iPfPKf:
.text._Z18partial_reduction2iPfPKf:
[----:B------:R-:W-:Y:S01]  /*0000*/  LDC R1, c[0x0][0x37c] ;  /* 0x0000df00ff017b82 */ /* 0x000fe20000000800 */
[----:B------:R-:W0:Y:S01]  /*0010*/  S2R R9, SR_CTAID.X ;  /* 0x0000000000097919 */ /* 0x000e220000002500 */
[----:B------:R-:W0:Y:S01]  /*0020*/  LDCU UR5, c[0x0][0x360] ;  /* 0x00006c00ff0577ac */ /* 0x000e220008000800 */
[----:B------:R-:W1:Y:S01]  /*0030*/  S2R R11, SR_TID.X ;  /* 0x00000000000b7919 */ /* 0x000e620000002100 */
[----:B------:R-:W2:Y:S01]  /*0040*/  LDCU UR4, c[0x0][0x380] ;  /* 0x00007000ff0477ac */ /* 0x000ea20008000800 */
[----:B------:R-:W3:Y:S01]  /*0050*/  LDCU.64 UR8, c[0x0][0x358] ;  /* 0x00006b00ff0877ac */ /* 0x000ee20008000a00 */
[----:B0-----:R-:W-:-:S05]  /*0060*/  IMAD R0, R9, UR5, RZ ;  /* 0x0000000509007c24 */ /* 0x001fca000f8e02ff */
[----:B-1----:R-:W-:-:S04]  /*0070*/  LEA R3, R0, R11, 0x1 ;  /* 0x0000000b00037211 */ /* 0x002fc800078e08ff */
[----:B--2---:R-:W-:-:S13]  /*0080*/  ISETP.GE.AND P1, PT, R3, UR4, PT ;  /* 0x0000000403007c0c */ /* 0x004fda000bf26270 */
[----:B------:R-:W0:Y:S01]  /*0090*/  @!P1 LDC.64 R4, c[0x0][0x390] ;  /* 0x0000e400ff049b82 */ /* 0x000e220000000a00 */
[C---:B------:R-:W-:Y:S02]  /*00a0*/  @!P1 VIADD R7, R3.reuse, UR5 ;  /* 0x0000000503079c36 */ /* 0x040fe40008000000 */
[----:B0-----:R-:W-:-:S04]  /*00b0*/  @!P1 IMAD.WIDE R2, R3, 0x4, R4 ;  /* 0x0000000403029825 */ /* 0x001fc800078e0204 */
[----:B------:R-:W-:Y:S02]  /*00c0*/  @!P1 IMAD.WIDE.U32 R4, R7, 0x4, R4 ;  /* 0x0000000407049825 */ /* 0x000fe400078e0004 */
[----:B---3--:R-:W2:Y:S04]  /*00d0*/  @!P1 LDG.E R2, desc[UR8][R2.64] ;  /* 0x0000000802029981 */ /* 0x008ea8000c1e1900 */
[----:B------:R-:W2:Y:S01]  /*00e0*/  @!P1 LDG.E R5, desc[UR8][R4.64] ;  /* 0x0000000804059981 */ /* 0x000ea2000c1e1900 */
[----:B------:R-:W0:Y:S01]  /*00f0*/  S2UR UR6, SR_CgaCtaId ;  /* 0x00000000000679c3 */ /* 0x000e220000008800 */
[----:B------:R-:W-:Y:S01]  /*0100*/  UMOV UR4, 0x400 ;  /* 0x0000040000047882 */ /* 0x000fe20000000000 */
[----:B------:R-:W-:Y:S01]  /*0110*/  HFMA2 R7, -RZ, RZ, 0, 0 ;  /* 0x00000000ff077431 */ /* 0x000fe200000001ff */
[----:B------:R-:W-:Y:S01]  /*0120*/  UISETP.GE.U32.AND UP0, UPT, UR5, 0x2, UPT ;  /* 0x000000020500788c */ /* 0x000fe2000bf06070 */
[----:B------:R-:W-:Y:S01]  /*0130*/  ISETP.NE.AND P0, PT, R11, RZ, PT ;  /* 0x000000ff0b00720c */ /* 0x000fe20003f05270 */
[----:B0-----:R-:W-:-:S06]  /*0140*/  ULEA UR4, UR6, UR4, 0x18 ;  /* 0x0000000406047291 */ /* 0x001fcc000f8ec0ff */
[----:B------:R-:W-:Y:S01]  /*0150*/  LEA R0, R11, UR4, 0x2 ;  /* 0x000000040b007c11 */ /* 0x000fe2000f8e10ff */
[----:B--2---:R-:W-:-:S05]  /*0160*/  @!P1 FADD R7, R2, R5 ;  /* 0x0000000502079221 */ /* 0x004fca0000000000 */
[----:B------:R0:W-:Y:S01]  /*0170*/  STS [R0], R7 ;  /* 0x0000000700007388 */ /* 0x0001e20000000800 */
[----:B------:R-:W-:Y:S05]  /*0180*/  BRA.U !UP0, `(.L_x_0) ;  /* 0x00000001083c7547 */ /* 0x000fea000b800000 */
[----:B------:R-:W-:-:S07]  /*0190*/  IMAD.MOV.U32 R3, RZ, RZ, 0x1 ;  /* 0x00000001ff037424 */ /* 0x000fce00078e00ff */
.L_x_1:
[----:B------:R-:W-:Y:S01]  /*01a0*/  SHF.L.U32 R4, R3, 0x1, RZ ;  /* 0x0000000103047819 */ /* 0x000fe200000006ff */
[----:B------:R-:W-:Y:S01]  /*01b0*/  BAR.SYNC.DEFER_BLOCKING 0x0 ;  /* 0x0000000000007b1d */ /* 0x000fe20000010000 */
[----:B------:R-:W-:Y:S02]  /*01c0*/  UISETP.GT.U32.AND UP0, UPT, UR5, 0x3, UPT ;  /* 0x000000030500788c */ /* 0x000fe4000bf04070 */
[----:B------:R-:W-:Y:S01]  /*01d0*/  USHF.R.U32.HI UR4, URZ, 0x1, UR5 ;  /* 0x00000001ff047899 */ /* 0x000fe20008011605 */
[----:B------:R-:W-:-:S05]  /*01e0*/  VIADD R2, R4, 0xffffffff ;  /* 0xffffffff04027836 */ /* 0x000fca0000000000 */
[----:B------:R-:W-:Y:S01]  /*01f0*/  LOP3.LUT P1, RZ, R2, R11, RZ, 0xc0, !PT ;  /* 0x0000000b02ff7212 */ /* 0x000fe2000782c0ff */
[----:B------:R-:W-:-:S12]  /*0200*/  UMOV UR5, UR4 ;  /* 0x0000000400057c82 */ /* 0x000fd80008000000 */
[----:B------:R-:W-:Y:S02]  /*0210*/  @!P1 LEA R2, R3, R0, 0x2 ;  /* 0x0000000003029211 */ /* 0x000fe400078e10ff */
[----:B------:R-:W-:Y:S04]  /*0220*/  @!P1 LDS R3, [R0] ;  /* 0x0000000000039984 */ /* 0x000fe80000000800 */
[----:B-1----:R-:W1:Y:S02]  /*0230*/  @!P1 LDS R2, [R2] ;  /* 0x0000000002029984 */ /* 0x002e640000000800 */
[----:B-1----:R-:W-:Y:S01]  /*0240*/  @!P1 FADD R5, R2, R3 ;  /* 0x0000000302059221 */ /* 0x002fe20000000000 */
[----:B------:R-:W-:-:S04]  /*0250*/  MOV R3, R4 ;  /* 0x0000000400037202 */ /* 0x000fc80000000f00 */
[----:B------:R1:W-:Y:S01]  /*0260*/  @!P1 STS [R0], R5 ;  /* 0x0000000500009388 */ /* 0x0003e20000000800 */
[----:B------:R-:W-:Y:S05]  /*0270*/  BRA.U UP0, `(.L_x_1) ;  /* 0xfffffffd00c87547 */ /* 0x000fea000b83ffff */
.L_x_0:
[----:B------:R-:W-:Y:S05]  /*0280*/  @P0 EXIT ;  /* 0x000000000000094d */ /* 0x000fea0003800000 */
[----:B------:R-:W2:Y:S01]  /*0290*/  S2UR UR5, SR_CgaCtaId ;  /* 0x00000000000579c3 */ /* 0x000ea20000008800 */
[----:B------:R-:W-:-:S07]  /*02a0*/  UMOV UR4, 0x400 ;  /* 0x0000040000047882 */ /* 0x000fce0000000000 */
[----:B------:R-:W3:Y:S01]  /*02b0*/  LDC.64 R2, c[0x0][0x388] ;  /* 0x0000e200ff027b82 */ /* 0x000ee20000000a00 */
[----:B--2---:R-:W-:Y:S01]  /*02c0*/  ULEA UR4, UR5, UR4, 0x18 ;  /* 0x0000000405047291 */ /* 0x004fe2000f8ec0ff */
[----:B---3--:R-:W-:-:S08]  /*02d0*/  IMAD.WIDE.U32 R2, R9, 0x4, R2 ;  /* 0x0000000409027825 */ /* 0x008fd000078e0002 */
[----:B-1----:R-:W1:Y:S04]  /*02e0*/  LDS R5, [UR4] ;  /* 0x00000004ff057984 */ /* 0x002e680008000800 */
[----:B-1----:R-:W-:Y:S01]  /*02f0*/  STG.E desc[UR8][R2.64], R5 ;  /* 0x0000000502007986 */ /* 0x002fe2000c101908 */
[----:B------:R-:W-:Y:S05]  /*0300*/  EXIT ;  /* 0x000000000000794d */ /* 0x000fea0003800000 */
.L_x_2:
[----:B------:R-:W-:-:S00]  /*0310*/  BRA `(.L_x_2) ;  /* 0xfffffffc00fc7947 */ /* 0x000fc0000383ffff */
[----:B------:R-:W-:-:S00]  /*0320*/  NOP ;  /* 0x0000000000007918 */ /* 0x000fc00000000000 */
        /* <DEDUP_REMOVED lines=13> */
.L_x_9:


//--------------------- .text._Z17partial_reductioniPfPKf --------------------------
	.section	.text._Z17partial_reductioniPfPKf,"ax",@progbits
	.align	128
        .global         _Z17partial_reductioniPfPKf
        .type           _Z17partial_reductioniPfPKf,@function
        .size           _Z17partial_reductioniPfPKf,(.L_x_10 - _Z17partial_reductioniPfPKf)
        .other          _Z17partial_reductioniPfPKf,@"STO_CUDA_ENTRY STV_DEFAULT"
_Z17partial_reductioniPfPKf:
.text._Z17partial_reductioniPfPKf:
[----:B------:R-:W-:Y:S01]  /*0000*/  LDC R1, c[0x0][0x37c] ;  /* 0x0000df00ff017b82 */ /* 0x000fe20000000800 */
[----:B------:R-:W0:Y:S01]  /*0010*/  S2R R9, SR_CTAID.X ;  /* 0x0000000000097919 */ /* 0x000e220000002500 */
[----:B------:R-:W1:Y:S01]  /*0020*/  LDCU UR4, c[0x0][0x360] ;  /* 0x00006c00ff0477ac */ /* 0x000e620008000800 */
[----:B------:R-:W2:Y:S01]  /*0030*/  S2R R11, SR_TID.X ;  /* 0x00000000000b7919 */ /* 0x000ea20000002100 */
[----:B------:R-:W3:Y:S01]  /*0040*/  LDCU UR5, c[0x0][0x380] ;  /* 0x00007000ff0577ac */ /* 0x000ee20008000800 */
[----:B------:R-:W4:Y:S01]  /*0050*/  LDCU.64 UR6, c[0x0][0x358] ;  /* 0x00006b00ff0677ac */ /* 0x000f220008000a00 */
[----:B-1----:R-:W-:Y:S02]  /*0060*/  IMAD.U32 R6, RZ, RZ, UR4 ;  /* 0x00000004ff067e24 */ /* 0x002fe4000f8e00ff */
[----:B0-----:R-:W-:-:S04]  /*0070*/  IMAD R0, R9, UR4, RZ ;  /* 0x0000000409007c24 */ /* 0x001fc8000f8e02ff */
[----:B--2---:R-:W-:-:S05]  /*0080*/  IMAD R3, R0, 0x2, R11 ;  /* 0x0000000200037824 */ /* 0x004fca00078e020b */
[----:B---3--:R-:W-:-:S13]  /*0090*/  ISETP.GE.AND P1, PT, R3, UR5, PT ;  /* 0x0000000503007c0c */ /* 0x008fda000bf26270 */
[----:B------:R-:W0:Y:S01]  /*00a0*/  @!P1 LDC.64 R4, c[0x0][0x390] ;  /* 0x0000e400ff049b82 */ /* 0x000e220000000a00 */
[C---:B------:R-:W-:Y:S01]  /*00b0*/  @!P1 IADD3 R7, PT, PT, R3.reuse, R6, RZ ;  /* 0x0000000603079210 */ /* 0x040fe20007ffe0ff */
[----:B0-----:R-:W-:-:S04]  /*00c0*/  @!P1 IMAD.WIDE R2, R3, 0x4, R4 ;  /* 0x0000000403029825 */ /* 0x001fc800078e0204 */
[----:B------:R-:W-:Y:S02]  /*00d0*/  @!P1 IMAD.WIDE.U32 R4, R7, 0x4, R4 ;  /* 0x0000000407049825 */ /* 0x000fe400078e0004 */
[----:B----4-:R-:W2:Y:S04]  /*00e0*/  @!P1 LDG.E R2, desc[UR6][R2.64] ;  /* 0x0000000602029981 */ /* 0x010ea8000c1e1900 */
[----:B------:R-:W2:Y:S01]  /*00f0*/  @!P1 LDG.E R5, desc[UR6][R4.64] ;  /* 0x0000000604059981 */ /* 0x000ea2000c1e1900 */
[----:B------:R-:W0:Y:S01]  /*0100*/  S2UR UR5, SR_CgaCtaId ;  /* 0x00000000000579c3 */ /* 0x000e220000008800 */
[----:B------:R-:W-:Y:S01]  /*0110*/  UMOV UR4, 0x400 ;  /* 0x0000040000047882 */ /* 0x000fe20000000000 */
[----:B------:R-:W-:Y:S01]  /*0120*/  IMAD.MOV.U32 R7, RZ, RZ, RZ ;  /* 0x000000ffff077224 */ /* 0x000fe200078e00ff */
[----:B------:R-:W-:-:S02]  /*0130*/  ISETP.GE.U32.AND P2, PT, R6, 0x2, PT ;  /* 0x000000020600780c */ /* 0x000fc40003f46070 */
[----:B------:R-:W-:Y:S01]  /*0140*/  ISETP.NE.AND P0, PT, R11, RZ, PT ;  /* 0x000000ff0b00720c */ /* 0x000fe20003f05270 */
[----:B0-----:R-:W-:-:S06]  /*0150*/  ULEA UR4, UR5, UR4, 0x18 ;  /* 0x0000000405047291 */ /* 0x001fcc000f8ec0ff */
[----:B------:R-:W-:Y:S01]  /*0160*/  LEA R0, R11, UR4, 0x2 ;  /* 0x000000040b007c11 */ /* 0x000fe2000f8e10ff */
[----:B--2---:R-:W-:-:S05]  /*0170*/  @!P1 FADD R7, R2, R5 ;  /* 0x0000000502079221 */ /* 0x004fca0000000000 */
[----:B------:R0:W-:Y:S01]  /*0180*/  STS [R0], R7 ;  /* 0x0000000700007388 */ /* 0x0001e20000000800 */
[----:B------:R-:W-:Y:S05]  /*0190*/  @!P2 BRA `(.L_x_3) ;  /* 0x00000000002ca947 */ /* 0x000fea0003800000 */
.L_x_4:
[----:B------:R-:W-:Y:S01]  /*01a0*/  BAR.SYNC.DEFER_BLOCKING 0x0 ;  /* 0x0000000000007b1d */ /* 0x000fe20000010000 */
[----:B------:R-:W-:-:S04]  /*01b0*/  SHF.R.U32.HI R4, RZ, 0x1, R6 ;  /* 0x00000001ff047819 */ /* 0x000fc80000011606 */
[----:B------:R-:W-:-:S13]  /*01c0*/  ISETP.GE.U32.AND P1, PT, R11, R4, PT ;  /* 0x000000040b00720c */ /* 0x000fda0003f26070 */
[----:B------:R-:W-:Y:S01]  /*01d0*/  @!P1 LEA R2, R4, R0, 0x2 ;  /* 0x0000000004029211 */ /* 0x000fe200078e10ff */
[----:B------:R-:W-:Y:S05]  /*01e0*/  @!P1 LDS R3, [R0] ;  /* 0x0000000000039984 */ /* 0x000fea0000000800 */
[----:B------:R-:W1:Y:S02]  /*01f0*/  @!P1 LDS R2, [R2] ;  /* 0x0000000002029984 */ /* 0x000e640000000800 */
[----:B-1----:R-:W-:-:S05]  /*0200*/  @!P1 FADD R3, R2, R3 ;  /* 0x0000000302039221 */ /* 0x002fca0000000000 */
[----:B------:R1:W-:Y:S01]  /*0210*/  @!P1 STS [R0], R3 ;  /* 0x0000000300009388 */ /* 0x0003e20000000800 */
[----:B------:R-:W-:Y:S02]  /*0220*/  ISETP.GT.U32.AND P1, PT, R6, 0x3, PT ;  /* 0x000000030600780c */ /* 0x000fe40003f24070 */
[----:B------:R-:W-:-:S11]  /*0230*/  MOV R6, R4 ;  /* 0x0000000400067202 */ /* 0x000fd60000000f00 */
[----:B-1----:R-:W-:Y:S05]  /*0240*/  @P1 BRA `(.L_x_4) ;  /* 0xfffffffc00d41947 */ /* 0x002fea000383ffff */
.L_x_3:
[----:B------:R-:W-:Y:S05]  /*0250*/  @P0 EXIT ;  /* 0x000000000000094d */ /* 0x000fea0003800000 */
[----:B------:R-:W1:Y:S01]  /*0260*/  S2UR UR5, SR_CgaCtaId ;  /* 0x00000000000579c3 */ /* 0x000e620000008800 */
[----:B------:R-:W-:-:S07]  /*0270*/  UMOV UR4, 0x400 ;  /* 0x0000040000047882 */ /* 0x000fce0000000000 */
[----:B------:R-:W2:Y:S01]  /*0280*/  LDC.64 R2, c[0x0][0x388] ;  /* 0x0000e200ff027b82 */ /* 0x000ea20000000a00 */
[----:B-1----:R-:W-:Y:S01]  /*0290*/  ULEA UR4, UR5, UR4, 0x18 ;  /* 0x0000000405047291 */ /* 0x002fe2000f8ec0ff */
[----:B--2---:R-:W-:-:S08]  /*02a0*/  IMAD.WIDE.U32 R2, R9, 0x4, R2 ;  /* 0x0000000409027825 */ /* 0x004fd000078e0002 */
[----:B------:R-:W1:Y:S04]  /*02b0*/  LDS R5, [UR4] ;  /* 0x00000004ff057984 */ /* 0x000e680008000800 */
[----:B-1----:R-:W-:Y:S01]  /*02c0*/  STG.E desc[UR6][R2.64], R5 ;  /* 0x0000000502007986 */ /* 0x002fe2000c101906 */
[----:B------:R-:W-:Y:S05]  /*02d0*/  EXIT ;  /* 0x000000000000794d */ /* 0x000fea0003800000 */
.L_x_5:
        /* <DEDUP_REMOVED lines=10> */
.L_x_10:


//--------------------- .text._Z22partial_reduction_origiPfPKf --------------------------
	.section	.text._Z22partial_reduction_origiPfPKf,"ax",@progbits
	.align	128
        .global         _Z22partial_reduction_origiPfPKf
        .type           _Z22partial_reduction_origiPfPKf,@function
        .size           _Z22partial_reduction_origiPfPKf,(.L_x_11 - _Z22partial_reduction_origiPfPKf)
        .other          _Z22partial_reduction_origiPfPKf,@"STO_CUDA_ENTRY STV_DEFAULT"
_Z22partial_reduction_origiPfPKf:
.text._Z22partial_reduction_origiPfPKf:
[----:B------:R-:W-:Y:S01]  /*0000*/  LDC R1, c[0x0][0x37c] ;  /* 0x0000df00ff017b82 */ /* 0x000fe20000000800 */
[----:B------:R-:W0:Y:S01]  /*0010*/  S2R R7, SR_CTAID.X ;  /* 0x0000000000077919 */ /* 0x000e220000002500 */
[----:B------:R-:W0:Y:S01]  /*0020*/  LDCU UR8, c[0x0][0x360] ;  /* 0x00006c00ff0877ac */ /* 0x000e220008000800 */
[----:B------:R-:W-:Y:S01]  /*0030*/  IMAD.MOV.U32 R9, RZ, RZ, RZ ;  /* 0x000000ffff097224 */ /* 0x000fe200078e00ff */
[----:B------:R-:W0:Y:S01]  /*0040*/  S2R R6, SR_TID.X ;  /* 0x0000000000067919 */ /* 0x000e220000002100 */
[----:B------:R-:W1:Y:S01]  /*0050*/  LDCU UR4, c[0x0][0x380] ;  /* 0x00007000ff0477ac */ /* 0x000e620008000800 */
[----:B------:R-:W2:Y:S01]  /*0060*/  LDCU.64 UR6, c[0x0][0x358] ;  /* 0x00006b00ff0677ac */ /* 0x000ea20008000a00 */
[----:B0-----:R-:W-:-:S05]  /*0070*/  IMAD R5, R7, UR8, R6 ;  /* 0x0000000807057c24 */ /* 0x001fca000f8e0206 */
[----:B-1----:R-:W-:-:S13]  /*0080*/  ISETP.GE.AND P0, PT, R5, UR4, PT ;  /* 0x0000000405007c0c */ /* 0x002fda000bf06270 */
[----:B------:R-:W0:Y:S02]  /*0090*/  @!P0 LDC.64 R2, c[0x0][0x390] ;  /* 0x0000e400ff028b82 */ /* 0x000e240000000a00 */
[----:B0-----:R-:W-:-:S05]  /*00a0*/  @!P0 IMAD.WIDE R2, R5, 0x4, R2 ;  /* 0x0000000405028825 */ /* 0x001fca00078e0202 */
[----:B--2---:R-:W2:Y:S01]  /*00b0*/  @!P0 LDG.E R9, desc[UR6][R2.64] ;  /* 0x0000000602098981 */ /* 0x004ea2000c1e1900 */
[----:B------:R-:W0:Y:S01]  /*00c0*/  S2UR UR5, SR_CgaCtaId ;  /* 0x00000000000579c3 */ /* 0x000e220000008800 */
[----:B------:R-:W-:Y:S01]  /*00d0*/  UMOV UR4, 0x400 ;  /* 0x0000040000047882 */ /* 0x000fe20000000000 */
[----:B------:R-:W-:Y:S01]  /*00e0*/  IMAD.U32 R4, RZ, RZ, UR8 ;  /* 0x00000008ff047e24 */ /* 0x000fe2000f8e00ff */
[----:B------:R-:W-:-:S04]  /*00f0*/  ISETP.NE.AND P0, PT, R6, RZ, PT ;  /* 0x000000ff0600720c */ /* 0x000fc80003f05270 */
[----:B------:R-:W-:Y:S01]  /*0100*/  ISETP.GE.U32.AND P1, PT, R4, 0x2, PT ;  /* 0x000000020400780c */ /* 0x000fe20003f26070 */
[----:B0-----:R-:W-:-:S06]  /*0110*/  ULEA UR4, UR5, UR4, 0x18 ;  /* 0x0000000405047291 */ /* 0x001fcc000f8ec0ff */
[----:B------:R-:W-:-:S05]  /*0120*/  LEA R0, R6, UR4, 0x2 ;  /* 0x0000000406007c11 */ /* 0x000fca000f8e10ff */
[----:B--2---:R0:W-:Y:S01]  /*0130*/  STS [R0], R9 ;  /* 0x0000000900007388 */ /* 0x0041e20000000800 */
[----:B------:R-:W-:Y:S05]  /*0140*/  @!P1 BRA `(.L_x_6) ;  /* 0x00000000002c9947 */ /* 0x000fea0003800000 */
.L_x_7:
        /* <DEDUP_REMOVED lines=8> */
[----:B------:R-:W-:Y:S01]  /*01d0*/  ISETP.GT.U32.AND P1, PT, R4, 0x3, PT ;  /* 0x000000030400780c */ /* 0x000fe20003f24070 */
[----:B------:R-:W-:-:S12]  /*01e0*/  IMAD.MOV.U32 R4, RZ, RZ, R5 ;  /* 0x000000ffff047224 */ /* 0x000fd800078e0005 */
[----:B-1----:R-:W-:Y:S05]  /*01f0*/  @P1 BRA `(.L_x_7) ;  /* 0xfffffffc00d41947 */ /* 0x002fea000383ffff */
.L_x_6:
        /* <DEDUP_REMOVED lines=9> */
.L_x_8:
        /* <DEDUP_REMOVED lines=15> */
.L_x_11:


//--------------------- .nv.shared._Z18partial_reduction2iPfPKf --------------------------
	.section	.nv.shared._Z18partial_reduction2iPfPKf,"aw",@nobits
	.sectionflags	@""
	.align	4
.nv.shared._Z18partial_reduction2iPfPKf:
	.zero		1536


//--------------------- .nv.shared.reserved.0     --------------------------
	.section	.nv.shared.reserved.0,"aw",@nobits
	.weak		__nv_reservedSMEM_offset_0_alias
	.size		__nv_reservedSMEM_offset_0_alias, 0, 64
	.other		__nv_reservedSMEM_offset_0_alias,@"STO_CUDA_RESERVED_SHARED STV_DEFAULT"
__nv_reservedSMEM_offset_0_alias:
	.zero		0
	.zero		64


//--------------------- .nv.shared._Z17partial_reductioniPfPKf --------------------------
	.section	.nv.shared._Z17partial_reductioniPfPKf,"aw",@nobits
	.sectionflags	@""
	.align	4
.nv.shared._Z17partial_reductioniPfPKf:
	.zero		1536


//--------------------- .nv.shared._Z22partial_reduction_origiPfPKf --------------------------
	.section	.nv.shared._Z22partial_reduction_origiPfPKf,"aw",@nobits
	.sectionflags	@""
	.align	4
.nv.shared._Z22partial_reduction_origiPfPKf:
	.zero		1536


//--------------------- .nv.constant0._Z18partial_reduction2iPfPKf --------------------------
	.section	.nv.constant0._Z18partial_reduction2iPfPKf,"a",@progbits
	.sectionflags	@""
	.align	4
.nv.constant0._Z18partial_reduction2iPfPKf:
	.zero		920


//--------------------- .nv.constant0._Z17partial_reductioniPfPKf --------------------------
	.section	.nv.constant0._Z17partial_reductioniPfPKf,"a",@progbits
	.sectionflags	@""
	.align	4
.nv.constant0._Z17partial_reductioniPfPKf:
	.zero		920


//--------------------- .nv.constant0._Z22partial_reduction_origiPfPKf --------------------------
	.section	.nv.constant0._Z22partial_reduction_origiPfPKf,"a",@progbits
	.sectionflags	@""
	.align	4
.nv.constant0._Z22partial_reduction_origiPfPKf:
	.zero		920


//--------------------- SYMBOLS --------------------------

	.type		.nv.reservedSmem.offset0,@object
	.size		.nv.reservedSmem.offset0,0x4
	.type		.nv.reservedSmem.cap,@object
	.size		.nv.reservedSmem.cap,0x4
